//
// Generated by NVIDIA NVVM Compiler
//
// Compiler Build ID: CL-36424714
// Cuda compilation tools, release 13.0, V13.0.88
// Based on NVVM 20.0.0
//

.version 9.0
.target sm_100
.address_size 64

	// .globl	_Z13mandel_kernelffffiiimPi

.visible .entry _Z13mandel_kernelffffiiimPi(
	.param .f32 _Z13mandel_kernelffffiiimPi_param_0,
	.param .f32 _Z13mandel_kernelffffiiimPi_param_1,
	.param .f32 _Z13mandel_kernelffffiiimPi_param_2,
	.param .f32 _Z13mandel_kernelffffiiimPi_param_3,
	.param .u32 _Z13mandel_kernelffffiiimPi_param_4,
	.param .u32 _Z13mandel_kernelffffiiimPi_param_5,
	.param .u32 _Z13mandel_kernelffffiiimPi_param_6,
	.param .u64 _Z13mandel_kernelffffiiimPi_param_7,
	.param .u64 .ptr .align 1 _Z13mandel_kernelffffiiimPi_param_8
)
{
	.reg .pred 	%p<36>;
	.reg .b32 	%r<80>;
	.reg .b32 	%f<111>;
	.reg .b64 	%rd<10>;

	ld.param.f32 	%f58, [_Z13mandel_kernelffffiiimPi_param_0];
	ld.param.f32 	%f59, [_Z13mandel_kernelffffiiimPi_param_1];
	ld.param.f32 	%f60, [_Z13mandel_kernelffffiiimPi_param_2];
	ld.param.f32 	%f61, [_Z13mandel_kernelffffiiimPi_param_3];
	ld.param.u32 	%r29, [_Z13mandel_kernelffffiiimPi_param_4];
	ld.param.u32 	%r30, [_Z13mandel_kernelffffiiimPi_param_5];
	ld.param.u32 	%r31, [_Z13mandel_kernelffffiiimPi_param_6];
	ld.param.u64 	%rd4, [_Z13mandel_kernelffffiiimPi_param_7];
	ld.param.u64 	%rd5, [_Z13mandel_kernelffffiiimPi_param_8];
	mov.u32 	%r32, %ctaid.y;
	mov.u32 	%r33, %ntid.y;
	mov.u32 	%r34, %tid.y;
	mad.lo.s32 	%r1, %r32, %r33, %r34;
	setp.ge.s32 	%p1, %r1, %r31;
	@%p1 bra 	$L__BB0_45;
	mov.u32 	%r35, %tid.x;
	mov.u32 	%r36, %ntid.x;
	mov.u32 	%r37, %ctaid.x;
	mad.lo.s32 	%r38, %r37, %r36, %r35;
	shl.b32 	%r2, %r38, 3;
	setp.ge.s32 	%p2, %r2, %r30;
	@%p2 bra 	$L__BB0_45;
	cvt.u64.u32 	%rd6, %r1;
	cvta.to.global.u64 	%rd7, %rd5;
	mad.lo.s64 	%rd1, %rd4, %rd6, %rd7;
	cvt.rn.f32.u32 	%f62, %r1;
	fma.rn.f32 	%f1, %f61, %f62, %f59;
	setp.lt.s32 	%p3, %r29, 1;
	@%p3 bra 	$L__BB0_36;
	max.s32 	%r48, %r30, %r2;
	sub.s32 	%r3, %r48, %r2;
	setp.eq.s32 	%p12, %r3, 0;
	@%p12 bra 	$L__BB0_45;
	cvt.rn.f32.s32 	%f63, %r2;
	fma.rn.f32 	%f2, %f60, %f63, %f58;
	mov.b32 	%r64, 0;
	mov.f32 	%f95, %f1;
	mov.f32 	%f96, %f2;
$L__BB0_5:
	mul.f32 	%f5, %f96, %f96;
	mul.f32 	%f6, %f95, %f95;
	add.f32 	%f64, %f5, %f6;
	setp.gt.f32 	%p13, %f64, 0f40800000;
	mov.u32 	%r79, %r64;
	@%p13 bra 	$L__BB0_7;
	sub.f32 	%f65, %f5, %f6;
	add.f32 	%f66, %f96, %f96;
	add.f32 	%f96, %f2, %f65;
	fma.rn.f32 	%f95, %f66, %f95, %f1;
	add.s32 	%r64, %r64, 1;
	setp.eq.s32 	%p14, %r64, %r29;
	mov.u32 	%r79, %r29;
	@%p14 bra 	$L__BB0_7;
	bra.uni 	$L__BB0_5;
$L__BB0_7:
	mul.wide.s32 	%rd9, %r2, 4;
	add.s64 	%rd2, %rd1, %rd9;
	st.global.u32 	[%rd2], %r79;
	setp.eq.s32 	%p15, %r3, 1;
	@%p15 bra 	$L__BB0_45;
	add.s32 	%r51, %r2, 1;
	cvt.rn.f32.s32 	%f67, %r51;
	fma.rn.f32 	%f9, %f60, %f67, %f58;
	mov.b32 	%r65, 0;
	mov.f32 	%f97, %f1;
	mov.f32 	%f98, %f9;
$L__BB0_9:
	mul.f32 	%f12, %f98, %f98;
	mul.f32 	%f13, %f97, %f97;
	add.f32 	%f68, %f12, %f13;
	setp.gt.f32 	%p16, %f68, 0f40800000;
	mov.u32 	%r66, %r65;
	@%p16 bra 	$L__BB0_11;
	sub.f32 	%f69, %f12, %f13;
	add.f32 	%f70, %f98, %f98;
	add.f32 	%f98, %f9, %f69;
	fma.rn.f32 	%f97, %f70, %f97, %f1;
	add.s32 	%r65, %r65, 1;
	setp.ne.s32 	%p17, %r65, %r29;
	mov.u32 	%r66, %r29;
	@%p17 bra 	$L__BB0_9;
$L__BB0_11:
	st.global.u32 	[%rd2+4], %r66;
	setp.eq.s32 	%p18, %r3, 2;
	@%p18 bra 	$L__BB0_45;
	add.s32 	%r53, %r2, 2;
	cvt.rn.f32.s32 	%f71, %r53;
	fma.rn.f32 	%f16, %f60, %f71, %f58;
	mov.b32 	%r67, 0;
	mov.f32 	%f99, %f1;
	mov.f32 	%f100, %f16;
$L__BB0_13:
	mul.f32 	%f19, %f100, %f100;
	mul.f32 	%f20, %f99, %f99;
	add.f32 	%f72, %f19, %f20;
	setp.gt.f32 	%p19, %f72, 0f40800000;
	mov.u32 	%r68, %r67;
	@%p19 bra 	$L__BB0_15;
	sub.f32 	%f73, %f19, %f20;
	add.f32 	%f74, %f100, %f100;
	add.f32 	%f100, %f16, %f73;
	fma.rn.f32 	%f99, %f74, %f99, %f1;
	add.s32 	%r67, %r67, 1;
	setp.ne.s32 	%p20, %r67, %r29;
	mov.u32 	%r68, %r29;
	@%p20 bra 	$L__BB0_13;
$L__BB0_15:
	st.global.u32 	[%rd2+8], %r68;
	setp.eq.s32 	%p21, %r3, 3;
	@%p21 bra 	$L__BB0_45;
	add.s32 	%r55, %r2, 3;
	cvt.rn.f32.s32 	%f75, %r55;
	fma.rn.f32 	%f23, %f60, %f75, %f58;
	mov.b32 	%r69, 0;
	mov.f32 	%f101, %f1;
	mov.f32 	%f102, %f23;
$L__BB0_17:
	mul.f32 	%f26, %f102, %f102;
	mul.f32 	%f27, %f101, %f101;
	add.f32 	%f76, %f26, %f27;
	setp.gt.f32 	%p22, %f76, 0f40800000;
	mov.u32 	%r70, %r69;
	@%p22 bra 	$L__BB0_19;
	sub.f32 	%f77, %f26, %f27;
	add.f32 	%f78, %f102, %f102;
	add.f32 	%f102, %f23, %f77;
	fma.rn.f32 	%f101, %f78, %f101, %f1;
	add.s32 	%r69, %r69, 1;
	setp.ne.s32 	%p23, %r69, %r29;
	mov.u32 	%r70, %r29;
	@%p23 bra 	$L__BB0_17;
$L__BB0_19:
	st.global.u32 	[%rd2+12], %r70;
	setp.eq.s32 	%p24, %r3, 4;
	@%p24 bra 	$L__BB0_45;
	add.s32 	%r57, %r2, 4;
	cvt.rn.f32.s32 	%f79, %r57;
	fma.rn.f32 	%f30, %f60, %f79, %f58;
	mov.b32 	%r71, 0;
	mov.f32 	%f103, %f1;
	mov.f32 	%f104, %f30;
$L__BB0_21:
	mul.f32 	%f33, %f104, %f104;
	mul.f32 	%f34, %f103, %f103;
	add.f32 	%f80, %f33, %f34;
	setp.gt.f32 	%p25, %f80, 0f40800000;
	mov.u32 	%r72, %r71;
	@%p25 bra 	$L__BB0_23;
	sub.f32 	%f81, %f33, %f34;
	add.f32 	%f82, %f104, %f104;
	add.f32 	%f104, %f30, %f81;
	fma.rn.f32 	%f103, %f82, %f103, %f1;
	add.s32 	%r71, %r71, 1;
	setp.ne.s32 	%p26, %r71, %r29;
	mov.u32 	%r72, %r29;
	@%p26 bra 	$L__BB0_21;
$L__BB0_23:
	st.global.u32 	[%rd2+16], %r72;
	setp.eq.s32 	%p27, %r3, 5;
	@%p27 bra 	$L__BB0_45;
	add.s32 	%r59, %r2, 5;
	cvt.rn.f32.s32 	%f83, %r59;
	fma.rn.f32 	%f37, %f60, %f83, %f58;
	mov.b32 	%r73, 0;
	mov.f32 	%f105, %f1;
	mov.f32 	%f106, %f37;
$L__BB0_25:
	mul.f32 	%f40, %f106, %f106;
	mul.f32 	%f41, %f105, %f105;
	add.f32 	%f84, %f40, %f41;
	setp.gt.f32 	%p28, %f84, 0f40800000;
	mov.u32 	%r74, %r73;
	@%p28 bra 	$L__BB0_27;
	sub.f32 	%f85, %f40, %f41;
	add.f32 	%f86, %f106, %f106;
	add.f32 	%f106, %f37, %f85;
	fma.rn.f32 	%f105, %f86, %f105, %f1;
	add.s32 	%r73, %r73, 1;
	setp.ne.s32 	%p29, %r73, %r29;
	mov.u32 	%r74, %r29;
	@%p29 bra 	$L__BB0_25;
$L__BB0_27:
	st.global.u32 	[%rd2+20], %r74;
	setp.eq.s32 	%p30, %r3, 6;
	@%p30 bra 	$L__BB0_45;
	add.s32 	%r61, %r2, 6;
	cvt.rn.f32.s32 	%f87, %r61;
	fma.rn.f32 	%f44, %f60, %f87, %f58;
	mov.b32 	%r75, 0;
	mov.f32 	%f107, %f1;
	mov.f32 	%f108, %f44;
$L__BB0_29:
	mul.f32 	%f47, %f108, %f108;
	mul.f32 	%f48, %f107, %f107;
	add.f32 	%f88, %f47, %f48;
	setp.gt.f32 	%p31, %f88, 0f40800000;
	mov.u32 	%r76, %r75;
	@%p31 bra 	$L__BB0_31;
	sub.f32 	%f89, %f47, %f48;
	add.f32 	%f90, %f108, %f108;
	add.f32 	%f108, %f44, %f89;
	fma.rn.f32 	%f107, %f90, %f107, %f1;
	add.s32 	%r75, %r75, 1;
	setp.ne.s32 	%p32, %r75, %r29;
	mov.u32 	%r76, %r29;
	@%p32 bra 	$L__BB0_29;
$L__BB0_31:
	st.global.u32 	[%rd2+24], %r76;
	setp.eq.s32 	%p33, %r3, 7;
	@%p33 bra 	$L__BB0_45;
	add.s32 	%r63, %r2, 7;
	cvt.rn.f32.s32 	%f91, %r63;
	fma.rn.f32 	%f51, %f60, %f91, %f58;
	mov.b32 	%r77, 0;
	mov.f32 	%f109, %f1;
	mov.f32 	%f110, %f51;
$L__BB0_33:
	mul.f32 	%f54, %f110, %f110;
	mul.f32 	%f55, %f109, %f109;
	add.f32 	%f92, %f54, %f55;
	setp.gt.f32 	%p34, %f92, 0f40800000;
	mov.u32 	%r78, %r77;
	@%p34 bra 	$L__BB0_35;
	sub.f32 	%f93, %f54, %f55;
	add.f32 	%f94, %f110, %f110;
	add.f32 	%f110, %f51, %f93;
	fma.rn.f32 	%f109, %f94, %f109, %f1;
	add.s32 	%r77, %r77, 1;
	setp.ne.s32 	%p35, %r77, %r29;
	mov.u32 	%r78, %r29;
	@%p35 bra 	$L__BB0_33;
$L__BB0_35:
	st.global.u32 	[%rd2+28], %r78;
	bra.uni 	$L__BB0_45;
$L__BB0_36:
	max.s32 	%r39, %r30, %r2;
	sub.s32 	%r28, %r39, %r2;
	setp.eq.s32 	%p4, %r28, 0;
	@%p4 bra 	$L__BB0_45;
	mul.wide.s32 	%rd8, %r2, 4;
	add.s64 	%rd3, %rd1, %rd8;
	mov.b32 	%r40, 0;
	st.global.u32 	[%rd3], %r40;
	setp.eq.s32 	%p5, %r28, 1;
	@%p5 bra 	$L__BB0_45;
	mov.b32 	%r41, 0;
	st.global.u32 	[%rd3+4], %r41;
	setp.eq.s32 	%p6, %r28, 2;
	@%p6 bra 	$L__BB0_45;
	mov.b32 	%r42, 0;
	st.global.u32 	[%rd3+8], %r42;
	setp.eq.s32 	%p7, %r28, 3;
	@%p7 bra 	$L__BB0_45;
	mov.b32 	%r43, 0;
	st.global.u32 	[%rd3+12], %r43;
	setp.eq.s32 	%p8, %r28, 4;
	@%p8 bra 	$L__BB0_45;
	mov.b32 	%r44, 0;
	st.global.u32 	[%rd3+16], %r44;
	setp.eq.s32 	%p9, %r28, 5;
	@%p9 bra 	$L__BB0_45;
	mov.b32 	%r45, 0;
	st.global.u32 	[%rd3+20], %r45;
	setp.eq.s32 	%p10, %r28, 6;
	@%p10 bra 	$L__BB0_45;
	mov.b32 	%r46, 0;
	st.global.u32 	[%rd3+24], %r46;
	setp.eq.s32 	%p11, %r28, 7;
	@%p11 bra 	$L__BB0_45;
	mov.b32 	%r47, 0;
	st.global.u32 	[%rd3+28], %r47;
$L__BB0_45:
	ret;

}


// ===== COMPILED SASS (sm_100) =====

	.target	sm_100

	.elftype	@"ET_EXEC"


//--------------------- .note.nv.tkinfo           --------------------------
	.section	.note.nv.tkinfo,"",@"SHT_NOTE"
	.sectionflags	@"SHF_NOTE_NV_TKINFO"
	.tkinfo
        /*0018*/ 	.word	0x00000002
        /*0030*/ 	.string	""
        /*0030*/ 	.string	"ptxas"
        /*0030*/ 	.string	"Cuda compilation tools, release 13.0, V13.0.88"
        /*0030*/ 	.string	"Build cuda_13.0.r13.0/compiler.36424714_0"
        /*0030*/ 	.string	"-arch sm_100 -m 64 "



//--------------------- .note.nv.cuinfo           --------------------------
	.section	.note.nv.cuinfo,"",@"SHT_NOTE"
	.sectionflags	@"SHF_NOTE_NV_CUINFO"
        /*0018*/ 	.short	0x0002
        /*001a*/ 	.short	0x0064
        /*001c*/ 	.short	0x0082
	.zero		2


//--------------------- .nv.info                  --------------------------
	.section	.nv.info,"",@"SHT_CUDA_INFO"
	.align	4


	//----- nvinfo : EIATTR_REGCOUNT
	.align		4
        /*0000*/ 	.byte	0x04, 0x2f
        /*0002*/ 	.short	(.L_1 - .L_0)
	.align		4
.L_0:
        /*0004*/ 	.word	index@(_Z13mandel_kernelffffiiimPi)
        /*0008*/ 	.word	0x00000010


	//----- nvinfo : EIATTR_FRAME_SIZE
	.align		4
.L_1:
        /*000c*/ 	.byte	0x04, 0x11
        /*000e*/ 	.short	(.L_3 - .L_2)
	.align		4
.L_2:
        /*0010*/ 	.word	index@(_Z13mandel_kernelffffiiimPi)
        /*0014*/ 	.word	0x00000000


	//----- nvinfo : EIATTR_MIN_STACK_SIZE
	.align		4
.L_3:
        /*0018*/ 	.byte	0x04, 0x12
        /*001a*/ 	.short	(.L_5 - .L_4)
	.align		4
.L_4:
        /*001c*/ 	.word	index@(_Z13mandel_kernelffffiiimPi)
        /*0020*/ 	.word	0x00000000
.L_5:


//--------------------- .nv.compat                --------------------------
	.section	.nv.compat,"",@"SHT_CUDA_COMPAT_INFO"
	.align	4
        /*0000*/ 	.byte	0x02, 0x09, 0x00, 0x00, 0x02, 0x02, 0x01, 0x00, 0x02, 0x05, 0x05, 0x00, 0x03, 0x07, 0x01, 0x01
        /*0010*/ 	.byte	0x02, 0x03, 0x00, 0x00, 0x02, 0x06, 0x01, 0x00, 0x04, 0x0b, 0x08, 0x00, 0x01, 0x00, 0x00, 0x00
        /*0020*/ 	.byte	0x00, 0x00, 0x00, 0x00


//--------------------- .nv.info._Z13mandel_kernelffffiiimPi --------------------------
	.section	.nv.info._Z13mandel_kernelffffiiimPi,"",@"SHT_CUDA_INFO"
	.sectionflags	@""
	.align	4


	//----- nvinfo : EIATTR_CUDA_API_VERSION
	.align		4
        /*0000*/ 	.byte	0x04, 0x37
        /*0002*/ 	.short	(.L_7 - .L_6)
.L_6:
        /*0004*/ 	.word	0x00000082


	//----- nvinfo : EIATTR_KPARAM_INFO
	.align		4
.L_7:
        /*0008*/ 	.byte	0x04, 0x17
        /*000a*/ 	.short	(.L_9 - .L_8)
.L_8:
        /*000c*/ 	.word	0x00000000
        /*0010*/ 	.short	0x0008
        /*0012*/ 	.short	0x0028
        /*0014*/ 	.byte	0x00, 0xf5, 0x21, 0x00


	//----- nvinfo : EIATTR_KPARAM_INFO
	.align		4
.L_9:
        /*0018*/ 	.byte	0x04, 0x17
        /*001a*/ 	.short	(.L_11 - .L_10)
.L_10:
        /*001c*/ 	.word	0x00000000
        /*0020*/ 	.short	0x0007
        /*0022*/ 	.short	0x0020
        /*0024*/ 	.byte	0x00, 0xf0, 0x21, 0x00


	//----- nvinfo : EIATTR_KPARAM_INFO
	.align		4
.L_11:
        /*0028*/ 	.byte	0x04, 0x17
        /*002a*/ 	.short	(.L_13 - .L_12)
.L_12:
        /*002c*/ 	.word	0x00000000
        /*0030*/ 	.short	0x0006
        /*0032*/ 	.short	0x0018
        /*0034*/ 	.byte	0x00, 0xf0, 0x11, 0x00


	//----- nvinfo : EIATTR_KPARAM_INFO
	.align		4
.L_13:
        /*0038*/ 	.byte	0x04, 0x17
        /*003a*/ 	.short	(.L_15 - .L_14)
.L_14:
        /*003c*/ 	.word	0x00000000
        /*0040*/ 	.short	0x0005
        /*0042*/ 	.short	0x0014
        /*0044*/ 	.byte	0x00, 0xf0, 0x11, 0x00


	//----- nvinfo : EIATTR_KPARAM_INFO
	.align		4
.L_15:
        /*0048*/ 	.byte	0x04, 0x17
        /*004a*/ 	.short	(.L_17 - .L_16)
.L_16:
        /*004c*/ 	.word	0x00000000
        /*0050*/ 	.short	0x0004
        /*0052*/ 	.short	0x0010
        /*0054*/ 	.byte	0x00, 0xf0, 0x11, 0x00


	//----- nvinfo : EIATTR_KPARAM_INFO
	.align		4
.L_17:
        /*0058*/ 	.byte	0x04, 0x17
        /*005a*/ 	.short	(.L_19 - .L_18)
.L_18:
        /*005c*/ 	.word	0x00000000
        /*0060*/ 	.short	0x0003
        /*0062*/ 	.short	0x000c
        /*0064*/ 	.byte	0x00, 0xf0, 0x11, 0x00


	//----- nvinfo : EIATTR_KPARAM_INFO
	.align		4
.L_19:
        /*0068*/ 	.byte	0x04, 0x17
        /*006a*/ 	.short	(.L_21 - .L_20)
.L_20:
        /*006c*/ 	.word	0x00000000
        /*0070*/ 	.short	0x0002
        /*0072*/ 	.short	0x0008
        /*0074*/ 	.byte	0x00, 0xf0, 0x11, 0x00


	//----- nvinfo : EIATTR_KPARAM_INFO
	.align		4
.L_21:
        /*0078*/ 	.byte	0x04, 0x17
        /*007a*/ 	.short	(.L_23 - .L_22)
.L_22:
        /*007c*/ 	.word	0x00000000
        /*0080*/ 	.short	0x0001
        /*0082*/ 	.short	0x0004
        /*0084*/ 	.byte	0x00, 0xf0, 0x11, 0x00


	//----- nvinfo : EIATTR_KPARAM_INFO
	.align		4
.L_23:
        /*0088*/ 	.byte	0x04, 0x17
        /*008a*/ 	.short	(.L_25 - .L_24)
.L_24:
        /*008c*/ 	.word	0x00000000
        /*0090*/ 	.short	0x0000
        /*0092*/ 	.short	0x0000
        /*0094*/ 	.byte	0x00, 0xf0, 0x11, 0x00


	//----- nvinfo : EIATTR_SPARSE_MMA_MASK
	.align		4
.L_25:
        /*0098*/ 	.byte	0x03, 0x50
        /*009a*/ 	.short	0x0000


	//----- nvinfo : EIATTR_MAXREG_COUNT
	.align		4
        /*009c*/ 	.byte	0x03, 0x1b
        /*009e*/ 	.short	0x00ff


	//----- nvinfo : EIATTR_MERCURY_ISA_VERSION
	.align		4
        /*00a0*/ 	.byte	0x03, 0x5f
        /*00a2*/ 	.short	0x0101


	//----- nvinfo : EIATTR_VRC_CTA_INIT_COUNT
	.align		4
        /*00a4*/ 	.byte	0x02, 0x4a
	.zero		1
	.zero		1


	//----- nvinfo : EIATTR_EXIT_INSTR_OFFSETS
	.align		4
        /*00a8*/ 	.byte	0x04, 0x1c
        /*00aa*/ 	.short	(.L_27 - .L_26)


	//   ....[0]....
.L_26:
        /*00ac*/ 	.word	0x00000070


	//   ....[1]....
        /*00b0*/ 	.word	0x000000f0


	//   ....[2]....
        /*00b4*/ 	.word	0x000001f0


	//   ....[3]....
        /*00b8*/ 	.word	0x00000460


	//   ....[4]....
        /*00bc*/ 	.word	0x00000620


	//   ....[5]....
        /*00c0*/ 	.word	0x000007e0


	//   ....[6]....
        /*00c4*/ 	.word	0x000009a0


	//   ....[7]....
        /*00c8*/ 	.word	0x00000b60


	//   ....[8]....
        /*00cc*/ 	.word	0x00000d20


	//   ....[9]....
        /*00d0*/ 	.word	0x00000ee0


	//   ....[10]....
        /*00d4*/ 	.word	0x00001090


	//   ....[11]....
        /*00d8*/ 	.word	0x000010d0


	//   ....[12]....
        /*00dc*/ 	.word	0x00001110


	//   ....[13]....
        /*00e0*/ 	.word	0x00001140


	//   ....[14]....
        /*00e4*/ 	.word	0x00001170


	//   ....[15]....
        /*00e8*/ 	.word	0x000011a0


	//   ....[16]....
        /*00ec*/ 	.word	0x000011d0


	//   ....[17]....
        /*00f0*/ 	.word	0x00001200


	//   ....[18]....
        /*00f4*/ 	.word	0x00001230


	//   ....[19]....
        /*00f8*/ 	.word	0x00001250


	//----- nvinfo : EIATTR_CRS_STACK_SIZE
	.align		4
.L_27:
        /*00fc*/ 	.byte	0x04, 0x1e
        /*00fe*/ 	.short	(.L_29 - .L_28)
.L_28:
        /*0100*/ 	.word	0x00000000


	//----- nvinfo : EIATTR_CBANK_PARAM_SIZE
	.align		4
.L_29:
        /*0104*/ 	.byte	0x03, 0x19
        /*0106*/ 	.short	0x0030


	//----- nvinfo : EIATTR_PARAM_CBANK
	.align		4
        /*0108*/ 	.byte	0x04, 0x0a
        /*010a*/ 	.short	(.L_31 - .L_30)
	.align		4
.L_30:
        /*010c*/ 	.word	index@(.nv.constant0._Z13mandel_kernelffffiiimPi)
        /*0110*/ 	.short	0x0380
        /*0112*/ 	.short	0x0030


	//----- nvinfo : EIATTR_SW_WAR
	.align		4
.L_31:
        /*0114*/ 	.byte	0x04, 0x36
        /*0116*/ 	.short	(.L_33 - .L_32)
.L_32:
        /*0118*/ 	.word	0x00000008
.L_33:


//--------------------- .nv.callgraph             --------------------------
	.section	.nv.callgraph,"",@"SHT_CUDA_CALLGRAPH"
	.align	4
	.sectionentsize	8
	.align		4
        /*0000*/ 	.word	0x00000000
	.align		4
        /*0004*/ 	.word	0xffffffff
	.align		4
        /*0008*/ 	.word	0x00000000
	.align		4
        /*000c*/ 	.word	0xfffffffe
	.align		4
        /*0010*/ 	.word	0x00000000
	.align		4
        /*0014*/ 	.word	0xfffffffd
	.align		4
        /*0018*/ 	.word	0x00000000
	.align		4
        /*001c*/ 	.word	0xfffffffc


//--------------------- .text._Z13mandel_kernelffffiiimPi --------------------------
	.section	.text._Z13mandel_kernelffffiiimPi,"ax",@progbits
	.align	128
        .global         _Z13mandel_kernelffffiiimPi
        .type           _Z13mandel_kernelffffiiimPi,@function
        .size           _Z13mandel_kernelffffiiimPi,(.L_x_26 - _Z13mandel_kernelffffiiimPi)
        .other          _Z13mandel_kernelffffiiimPi,@"STO_CUDA_ENTRY STV_DEFAULT"
_Z13mandel_kernelffffiiimPi:
.text._Z13mandel_kernelffffiiimPi:
[----:B------:R-:W-:Y:S01]  /*0000*/  LDC R1, c[0x0][0x37c] ;  /* 0x0000df00ff017b82 */ /* 0x000fe20000000800 */
[----:B------:R-:W0:Y:S07]  /*0010*/  S2R R0, SR_TID.Y ;  /* 0x0000000000007919 */ /* 0x000e2e0000002200 */
[----:B------:R-:W0:Y:S01]  /*0020*/  S2UR UR4, SR_CTAID.Y ;  /* 0x00000000000479c3 */ /* 0x000e220000002600 */
[----:B------:R-:W1:Y:S07]  /*0030*/  LDCU UR5, c[0x0][0x398] ;  /* 0x00007300ff0577ac */ /* 0x000e6e0008000800 */
[----:B------:R-:W0:Y:S02]  /*0040*/  LDC R7, c[0x0][0x364] ;  /* 0x0000d900ff077b82 */ /* 0x000e240000000800 */
[----:B0-----:R-:W-:-:S05]  /*0050*/  IMAD R7, R7, UR4, R0 ;  /* 0x0000000407077c24 */ /* 0x001fca000f8e0200 */
[----:B-1----:R-:W-:-:S13]  /*0060*/  ISETP.GE.AND P0, PT, R7, UR5, PT ;  /* 0x0000000507007c0c */ /* 0x002fda000bf06270 */
[----:B------:R-:W-:Y:S05]  /*0070*/  @P0 EXIT ;  /* 0x000000000000094d */ /* 0x000fea0003800000 */
[----:B------:R-:W0:Y:S01]  /*0080*/  S2R R5, SR_TID.X ;  /* 0x0000000000057919 */ /* 0x000e220000002100 */
[----:B------:R-:W0:Y:S01]  /*0090*/  LDCU UR4, c[0x0][0x360] ;  /* 0x00006c00ff0477ac */ /* 0x000e220008000800 */
[----:B------:R-:W0:Y:S01]  /*00a0*/  S2R R0, SR_CTAID.X ;  /* 0x0000000000007919 */ /* 0x000e220000002500 */
[----:B------:R-:W1:Y:S01]  /*00b0*/  LDCU UR6, c[0x0][0x394] ;  /* 0x00007280ff0677ac */ /* 0x000e620008000800 */
[----:B0-----:R-:W-:-:S05]  /*00c0*/  IMAD R5, R0, UR4, R5 ;  /* 0x0000000400057c24 */ /* 0x001fca000f8e0205 */
[----:B------:R-:W-:-:S04]  /*00d0*/  SHF.L.U32 R5, R5, 0x3, RZ ;  /* 0x0000000305057819 */ /* 0x000fc800000006ff */
[----:B-1----:R-:W-:-:S13]  /*00e0*/  ISETP.GE.AND P0, PT, R5, UR6, PT ;  /* 0x0000000605007c0c */ /* 0x002fda000bf06270 */
[----:B------:R-:W-:Y:S05]  /*00f0*/  @P0 EXIT ;  /* 0x000000000000094d */ /* 0x000fea0003800000 */
[----:B------:R-:W0:Y:S01]  /*0100*/  LDCU UR10, c[0x0][0x390] ;  /* 0x00007200ff0a77ac */ /* 0x000e220008000800 */
[----:B------:R-:W1:Y:S01]  /*0110*/  LDC.64 R2, c[0x0][0x3a8] ;  /* 0x0000ea00ff027b82 */ /* 0x000e620000000a00 */
[----:B------:R-:W-:Y:S01]  /*0120*/  I2FP.F32.U32 R0, R7 ;  /* 0x0000000700007245 */ /* 0x000fe20000201000 */
[----:B------:R-:W1:Y:S01]  /*0130*/  LDCU.64 UR8, c[0x0][0x3a0] ;  /* 0x00007400ff0877ac */ /* 0x000e620008000a00 */
[----:B------:R-:W2:Y:S05]  /*0140*/  LDCU UR7, c[0x0][0x38c] ;  /* 0x00007180ff0777ac */ /* 0x000eaa0008000800 */
[----:B------:R-:W2:Y:S01]  /*0150*/  LDC R9, c[0x0][0x384] ;  /* 0x0000e100ff097b82 */ /* 0x000ea20000000800 */
[----:B------:R-:W3:Y:S01]  /*0160*/  LDCU.64 UR4, c[0x0][0x358] ;  /* 0x00006b00ff0477ac */ /* 0x000ee20008000a00 */
[----:B0-----:R-:W-:Y:S01]  /*0170*/  UISETP.GE.AND UP0, UPT, UR10, 0x1, UPT ;  /* 0x000000010a00788c */ /* 0x001fe2000bf06270 */
[----:B-1----:R-:W-:-:S04]  /*0180*/  IMAD.WIDE.U32 R2, R7, UR8, R2 ;  /* 0x0000000807027c25 */ /* 0x002fc8000f8e0002 */
[----:B------:R-:W-:Y:S02]  /*0190*/  IMAD R3, R7, UR9, R3 ;  /* 0x0000000907037c24 */ /* 0x000fe4000f8e0203 */
[----:B--2---:R-:W-:Y:S02]  /*01a0*/  FFMA R0, R0, UR7, R9 ;  /* 0x0000000700007c23 */ /* 0x004fe40008000009 */
[----:B---3--:R-:W-:Y:S05]  /*01b0*/  BRA.U !UP0, `(.L_x_0) ;  /* 0x0000000d08b87547 */ /* 0x008fea000b800000 */
[----:B------:R-:W-:-:S04]  /*01c0*/  VIMNMX R4, PT, PT, R5, UR6, !PT ;  /* 0x0000000605047c48 */ /* 0x000fc8000ffe0100 */
[----:B------:R-:W-:-:S04]  /*01d0*/  IADD3 R4, PT, PT, -R5, R4, RZ ;  /* 0x0000000405047210 */ /* 0x000fc80007ffe1ff */
[----:B------:R-:W-:-:S13]  /*01e0*/  ISETP.NE.AND P0, PT, R4, RZ, PT ;  /* 0x000000ff0400720c */ /* 0x000fda0003f05270 */
[----:B------:R-:W-:Y:S05]  /*01f0*/  @!P0 EXIT ;  /* 0x000000000000894d */ /* 0x000fea0003800000 */
[----:B------:R-:W0:Y:S01]  /*0200*/  LDC R7, c[0x0][0x380] ;  /* 0x0000e000ff077b82 */ /* 0x000e220000000800 */
[----:B------:R-:W0:Y:S01]  /*0210*/  LDCU UR6, c[0x0][0x388] ;  /* 0x00007100ff0677ac */ /* 0x000e220008000800 */
[----:B------:R-:W-:Y:S01]  /*0220*/  I2FP.F32.S32 R6, R5 ;  /* 0x0000000500067245 */ /* 0x000fe20000201400 */
[----:B------:R-:W-:Y:S01]  /*0230*/  FMUL R8, R0, R0 ;  /* 0x0000000000087220 */ /* 0x000fe20000400000 */
[----:B------:R-:W-:Y:S03]  /*0240*/  BSSY.RECONVERGENT B0, `(.L_x_1) ;  /* 0x000001e000007945 */ /* 0x000fe60003800200 */
[----:B0-----:R-:W-:-:S04]  /*0250*/  FFMA R6, R6, UR6, R7 ;  /* 0x0000000606067c23 */ /* 0x001fc80008000007 */
[----:B------:R-:W-:-:S04]  /*0260*/  FMUL R7, R6, R6 ;  /* 0x0000000606077220 */ /* 0x000fc80000400000 */
[----:B------:R-:W-:-:S05]  /*0270*/  FADD R9, R7, R8 ;  /* 0x0000000807097221 */ /* 0x000fca0000000000 */
[----:B------:R-:W-:Y:S01]  /*0280*/  FSETP.GT.AND P0, PT, R9, 4, PT ;  /* 0x408000000900780b */ /* 0x000fe20003f04000 */
[----:B------:R-:W-:-:S12]  /*0290*/  HFMA2 R9, -RZ, RZ, 0, 0 ;  /* 0x00000000ff097431 */ /* 0x000fd800000001ff */
[----:B------:R-:W-:Y:S05]  /*02a0*/  @P0 BRA `(.L_x_2) ;  /* 0x00000000005c0947 */ /* 0x000fea0003800000 */
[----:B------:R-:W-:Y:S01]  /*02b0*/  IMAD.MOV.U32 R10, RZ, RZ, R7 ;  /* 0x000000ffff0a7224 */ /* 0x000fe200078e0007 */
[----:B------:R-:W-:Y:S01]  /*02c0*/  MOV R11, R8 ;  /* 0x00000008000b7202 */ /* 0x000fe20000000f00 */
[----:B------:R-:W-:Y:S01]  /*02d0*/  IMAD.MOV.U32 R9, RZ, RZ, R0 ;  /* 0x000000ffff097224 */ /* 0x000fe200078e0000 */
[----:B------:R-:W-:Y:S01]  /*02e0*/  MOV R7, RZ ;  /* 0x000000ff00077202 */ /* 0x000fe20000000f00 */
[----:B------:R-:W0:Y:S01]  /*02f0*/  LDCU UR7, c[0x0][0x390] ;  /* 0x00007200ff0777ac */ /* 0x000e220008000800 */
[----:B------:R-:W-:Y:S01]  /*0300*/  MOV R8, R6 ;  /* 0x0000000600087202 */ /* 0x000fe20000000f00 */
[----:B------:R-:W1:Y:S06]  /*0310*/  LDCU UR6, c[0x0][0x390] ;  /* 0x00007200ff0677ac */ /* 0x000e6c0008000800 */
.L_x_3:
[----:B------:R-:W-:Y:S01]  /*0320*/  IADD3 R12, PT, PT, R7, 0x1, RZ ;  /* 0x00000001070c7810 */ /* 0x000fe20007ffe0ff */
[----:B------:R-:W-:Y:S01]  /*0330*/  FADD R7, R8, R8 ;  /* 0x0000000808077221 */ /* 0x000fe20000000000 */
[----:B------:R-:W-:Y:S02]  /*0340*/  FADD R11, -R11, R10 ;  /* 0x0000000a0b0b7221 */ /* 0x000fe40000000100 */
[----:B0-----:R-:W-:Y:S01]  /*0350*/  ISETP.NE.AND P0, PT, R12, UR7, PT ;  /* 0x000000070c007c0c */ /* 0x001fe2000bf05270 */
[----:B------:R-:W-:Y:S01]  /*0360*/  FFMA R7, R7, R9, R0 ;  /* 0x0000000907077223 */ /* 0x000fe20000000000 */
[----:B-1----:R-:W-:-:S11]  /*0370*/  IMAD.U32 R9, RZ, RZ, UR6 ;  /* 0x00000006ff097e24 */ /* 0x002fd6000f8e00ff */
[----:B------:R-:W-:Y:S05]  /*0380*/  @!P0 BRA `(.L_x_2) ;  /* 0x0000000000248947 */ /* 0x000fea0003800000 */
[----:B------:R-:W-:Y:S01]  /*0390*/  MOV R9, R7 ;  /* 0x0000000700097202 */ /* 0x000fe20000000f00 */
[----:B------:R-:W-:-:S04]  /*03a0*/  FADD R8, R6, R11 ;  /* 0x0000000b06087221 */ /* 0x000fc80000000000 */
[----:B------:R-:W-:Y:S01]  /*03b0*/  FMUL R10, R8, R8 ;  /* 0x00000008080a7220 */ /* 0x000fe20000400000 */
[----:B------:R-:W-:-:S04]  /*03c0*/  FMUL R11, R9, R9 ;  /* 0x00000009090b7220 */ /* 0x000fc80000400000 */
[----:B------:R-:W-:-:S05]  /*03d0*/  FADD R7, R10, R11 ;  /* 0x0000000b0a077221 */ /* 0x000fca0000000000 */
[----:B------:R-:W-:Y:S02]  /*03e0*/  FSETP.GT.AND P0, PT, R7, 4, PT ;  /* 0x408000000700780b */ /* 0x000fe40003f04000 */
[----:B------:R-:W-:-:S11]  /*03f0*/  MOV R7, R12 ;  /* 0x0000000c00077202 */ /* 0x000fd60000000f00 */
[----:B------:R-:W-:Y:S05]  /*0400*/  @!P0 BRA `(.L_x_3) ;  /* 0xfffffffc00c48947 */ /* 0x000fea000383ffff */
[----:B------:R-:W-:-:S07]  /*0410*/  IMAD.MOV.U32 R9, RZ, RZ, R7 ;  /* 0x000000ffff097224 */ /* 0x000fce00078e0007 */
.L_x_2:
[----:B------:R-:W-:Y:S05]  /*0420*/  BSYNC.RECONVERGENT B0 ;  /* 0x0000000000007941 */ /* 0x000fea0003800200 */
.L_x_1:
[----:B------:R-:W-:Y:S01]  /*0430*/  ISETP.NE.AND P0, PT, R4, 0x1, PT ;  /* 0x000000010400780c */ /* 0x000fe20003f05270 */
[----:B------:R-:W-:-:S05]  /*0440*/  IMAD.WIDE R2, R5, 0x4, R2 ;  /* 0x0000000405027825 */ /* 0x000fca00078e0202 */
[----:B------:R0:W-:Y:S07]  /*0450*/  STG.E desc[UR4][R2.64], R9 ;  /* 0x0000000902007986 */ /* 0x0001ee000c101904 */
[----:B------:R-:W-:Y:S05]  /*0460*/  @!P0 EXIT ;  /* 0x000000000000894d */ /* 0x000fea0003800000 */
[----:B------:R-:W1:Y:S01]  /*0470*/  LDC R7, c[0x0][0x380] ;  /* 0x0000e000ff077b82 */ /* 0x000e620000000800 */
[----:B------:R-:W1:Y:S01]  /*0480*/  LDCU UR6, c[0x0][0x388] ;  /* 0x00007100ff0677ac */ /* 0x000e620008000800 */
[----:B------:R-:W-:Y:S01]  /*0490*/  IADD3 R6, PT, PT, R5, 0x1, RZ ;  /* 0x0000000105067810 */ /* 0x000fe20007ffe0ff */
[----:B------:R-:W-:Y:S01]  /*04a0*/  BSSY.RECONVERGENT B0, `(.L_x_4) ;  /* 0x0000015000007945 */ /* 0x000fe20003800200 */
[----:B0-----:R-:W-:Y:S01]  /*04b0*/  MOV R9, R0 ;  /* 0x0000000000097202 */ /* 0x001fe20000000f00 */
[----:B------:R-:W0:Y:S01]  /*04c0*/  LDCU UR8, c[0x0][0x390] ;  /* 0x00007200ff0877ac */ /* 0x000e220008000800 */
[----:B------:R-:W-:Y:S01]  /*04d0*/  I2FP.F32.S32 R6, R6 ;  /* 0x0000000600067245 */ /* 0x000fe20000201400 */
[----:B------:R-:W2:Y:S04]  /*04e0*/  LDCU UR7, c[0x0][0x390] ;  /* 0x00007200ff0777ac */ /* 0x000ea80008000800 */
[----:B-1----:R-:W-:Y:S01]  /*04f0*/  FFMA R6, R6, UR6, R7 ;  /* 0x0000000606067c23 */ /* 0x002fe20008000007 */
[----:B------:R-:W-:-:S03]  /*0500*/  HFMA2 R7, -RZ, RZ, 0, 0 ;  /* 0x00000000ff077431 */ /* 0x000fc600000001ff */
[----:B0-2---:R-:W-:-:S07]  /*0510*/  IMAD.MOV.U32 R8, RZ, RZ, R6 ;  /* 0x000000ffff087224 */ /* 0x005fce00078e0006 */
.L_x_6:
[----:B------:R-:W-:Y:S01]  /*0520*/  FMUL R11, R8, R8 ;  /* 0x00000008080b7220 */ /* 0x000fe20000400000 */
[----:B------:R-:W-:-:S04]  /*0530*/  FMUL R10, R9, R9 ;  /* 0x00000009090a7220 */ /* 0x000fc80000400000 */
[----:B------:R-:W-:-:S05]  /*0540*/  FADD R12, R11, R10 ;  /* 0x0000000a0b0c7221 */ /* 0x000fca0000000000 */
[----:B------:R-:W-:-:S13]  /*0550*/  FSETP.GT.AND P0, PT, R12, 4, PT ;  /* 0x408000000c00780b */ /* 0x000fda0003f04000 */
[----:B------:R-:W-:Y:S05]  /*0560*/  @P0 BRA `(.L_x_5) ;  /* 0x0000000000200947 */ /* 0x000fea0003800000 */
[----:B------:R-:W-:Y:S01]  /*0570*/  IADD3 R7, PT, PT, R7, 0x1, RZ ;  /* 0x0000000107077810 */ /* 0x000fe20007ffe0ff */
[----:B------:R-:W-:Y:S01]  /*0580*/  FADD R13, R8, R8 ;  /* 0x00000008080d7221 */ /* 0x000fe20000000000 */
[----:B------:R-:W-:Y:S02]  /*0590*/  FADD R11, R11, -R10 ;  /* 0x8000000a0b0b7221 */ /* 0x000fe40000000000 */
[----:B------:R-:W-:Y:S01]  /*05a0*/  ISETP.NE.AND P0, PT, R7, UR7, PT ;  /* 0x0000000707007c0c */ /* 0x000fe2000bf05270 */
[----:B------:R-:W-:Y:S01]  /*05b0*/  FFMA R9, R13, R9, R0 ;  /* 0x000000090d097223 */ /* 0x000fe20000000000 */
[----:B------:R-:W-:-:S11]  /*05c0*/  FADD R8, R6, R11 ;  /* 0x0000000b06087221 */ /* 0x000fd60000000000 */
[----:B------:R-:W-:Y:S05]  /*05d0*/  @P0 BRA `(.L_x_6) ;  /* 0xfffffffc00d00947 */ /* 0x000fea000383ffff */
[----:B------:R-:W-:-:S07]  /*05e0*/  MOV R7, UR8 ;  /* 0x0000000800077c02 */ /* 0x000fce0008000f00 */
.L_x_5:
[----:B------:R-:W-:Y:S05]  /*05f0*/  BSYNC.RECONVERGENT B0 ;  /* 0x0000000000007941 */ /* 0x000fea0003800200 */
.L_x_4:
[----:B------:R-:W-:Y:S01]  /*0600*/  ISETP.NE.AND P0, PT, R4, 0x2, PT ;  /* 0x000000020400780c */ /* 0x000fe20003f05270 */
[----:B------:R0:W-:-:S12]  /*0610*/  STG.E desc[UR4][R2.64+0x4], R7 ;  /* 0x0000040702007986 */ /* 0x0001d8000c101904 */
[----:B0-----:R-:W-:Y:S05]  /*0620*/  @!P0 EXIT ;  /* 0x000000000000894d */ /* 0x001fea0003800000 */
[----:B------:R-:W0:Y:S01]  /*0630*/  LDC R7, c[0x0][0x380] ;  /* 0x0000e000ff077b82 */ /* 0x000e220000000800 */
[----:B------:R-:W0:Y:S01]  /*0640*/  LDCU UR6, c[0x0][0x388] ;  /* 0x00007100ff0677ac */ /* 0x000e220008000800 */
[----:B------:R-:W-:Y:S01]  /*0650*/  IADD3 R6, PT, PT, R5, 0x2, RZ ;  /* 0x0000000205067810 */ /* 0x000fe20007ffe0ff */
[----:B------:R-:W-:Y:S01]  /*0660*/  BSSY.RECONVERGENT B0, `(.L_x_7) ;  /* 0x0000015000007945 */ /* 0x000fe20003800200 */
[----:B------:R-:W-:Y:S01]  /*0670*/  MOV R9, R0 ;  /* 0x0000000000097202 */ /* 0x000fe20000000f00 */
[----:B------:R-:W1:Y:S01]  /*0680*/  LDCU UR8, c[0x0][0x390] ;  /* 0x00007200ff0877ac */ /* 0x000e620008000800 */
[----:B------:R-:W-:Y:S01]  /*0690*/  I2FP.F32.S32 R6, R6 ;  /* 0x0000000600067245 */ /* 0x000fe20000201400 */
[----:B------:R-:W2:Y:S04]  /*06a0*/  LDCU UR7, c[0x0][0x390] ;  /* 0x00007200ff0777ac */ /* 0x000ea80008000800 */
[----:B0-----:R-:W-:Y:S01]  /*06b0*/  FFMA R6, R6, UR6, R7 ;  /* 0x0000000606067c23 */ /* 0x001fe20008000007 */
[----:B------:R-:W-:-:S04]  /*06c0*/  IMAD.MOV.U32 R7, RZ, RZ, RZ ;  /* 0x000000ffff077224 */ /* 0x000fc800078e00ff */
[----:B-12---:R-:W-:-:S07]  /*06d0*/  MOV R8, R6 ;  /* 0x0000000600087202 */ /* 0x006fce0000000f00 */
.L_x_9:
        /* <DEDUP_REMOVED lines=12> */
[----:B------:R-:W-:-:S07]  /*07a0*/  IMAD.U32 R7, RZ, RZ, UR8 ;  /* 0x00000008ff077e24 */ /* 0x000fce000f8e00ff */
.L_x_8:
[----:B------:R-:W-:Y:S05]  /*07b0*/  BSYNC.RECONVERGENT B0 ;  /* 0x0000000000007941 */ /* 0x000fea0003800200 */
.L_x_7:
        /* <DEDUP_REMOVED lines=12> */
[----:B------:R-:W-:-:S03]  /*0880*/  HFMA2 R7, -RZ, RZ, 0, 0 ;  /* 0x00000000ff077431 */ /* 0x000fc600000001ff */
[----:B-12---:R-:W-:-:S07]  /*0890*/  IMAD.MOV.U32 R8, RZ, RZ, R6 ;  /* 0x000000ffff087224 */ /* 0x006fce00078e0006 */
.L_x_12:
        /* <DEDUP_REMOVED lines=13> */
.L_x_11:
[----:B------:R-:W-:Y:S05]  /*0970*/  BSYNC.RECONVERGENT B0 ;  /* 0x0000000000007941 */ /* 0x000fea0003800200 */
.L_x_10:
        /* <DEDUP_REMOVED lines=14> */
.L_x_15:
        /* <DEDUP_REMOVED lines=13> */
.L_x_14:
[----:B------:R-:W-:Y:S05]  /*0b30*/  BSYNC.RECONVERGENT B0 ;  /* 0x0000000000007941 */ /* 0x000fea0003800200 */
.L_x_13:
        /* <DEDUP_REMOVED lines=14> */
.L_x_18:
        /* <DEDUP_REMOVED lines=13> */
.L_x_17:
[----:B------:R-:W-:Y:S05]  /*0cf0*/  BSYNC.RECONVERGENT B0 ;  /* 0x0000000000007941 */ /* 0x000fea0003800200 */
.L_x_16:
        /* <DEDUP_REMOVED lines=14> */
.L_x_21:
        /* <DEDUP_REMOVED lines=13> */
.L_x_20:
[----:B------:R-:W-:Y:S05]  /*0eb0*/  BSYNC.RECONVERGENT B0 ;  /* 0x0000000000007941 */ /* 0x000fea0003800200 */
.L_x_19:
        /* <DEDUP_REMOVED lines=14> */
.L_x_24:
        /* <DEDUP_REMOVED lines=13> */
.L_x_23:
[----:B------:R-:W-:Y:S05]  /*1070*/  BSYNC.RECONVERGENT B0 ;  /* 0x0000000000007941 */ /* 0x000fea0003800200 */
.L_x_22:
[----:B------:R-:W-:Y:S01]  /*1080*/  STG.E desc[UR4][R2.64+0x1c], R4 ;  /* 0x00001c0402007986 */ /* 0x000fe2000c101904 */
[----:B------:R-:W-:Y:S05]  /*1090*/  EXIT ;  /* 0x000000000000794d */ /* 0x000fea0003800000 */
.L_x_0:
[----:B------:R-:W-:-:S04]  /*10a0*/  VIMNMX R0, PT, PT, R5, UR6, !PT ;  /* 0x0000000605007c48 */ /* 0x000fc8000ffe0100 */
[----:B------:R-:W-:-:S04]  /*10b0*/  IADD3 R0, PT, PT, -R5, R0, RZ ;  /* 0x0000000005007210 */ /* 0x000fc80007ffe1ff */
[----:B------:R-:W-:-:S13]  /*10c0*/  ISETP.NE.AND P0, PT, R0, RZ, PT ;  /* 0x000000ff0000720c */ /* 0x000fda0003f05270 */
[----:B------:R-:W-:Y:S05]  /*10d0*/  @!P0 EXIT ;  /* 0x000000000000894d */ /* 0x000fea0003800000 */
[----:B------:R-:W-:Y:S01]  /*10e0*/  ISETP.NE.AND P0, PT, R0, 0x1, PT ;  /* 0x000000010000780c */ /* 0x000fe20003f05270 */
[----:B------:R-:W-:-:S05]  /*10f0*/  IMAD.WIDE R2, R5, 0x4, R2 ;  /* 0x0000000405027825 */ /* 0x000fca00078e0202 */
[----:B------:R0:W-:Y:S07]  /*1100*/  STG.E desc[UR4][R2.64], RZ ;  /* 0x000000ff02007986 */ /* 0x0001ee000c101904 */
[----:B------:R-:W-:Y:S05]  /*1110*/  @!P0 EXIT ;  /* 0x000000000000894d */ /* 0x000fea0003800000 */
[----:B------:R-:W-:Y:S01]  /*1120*/  ISETP.NE.AND P0, PT, R0, 0x2, PT ;  /* 0x000000020000780c */ /* 0x000fe20003f05270 */
[----:B------:R1:W-:-:S12]  /*1130*/  STG.E desc[UR4][R2.64+0x4], RZ ;  /* 0x000004ff02007986 */ /* 0x0003d8000c101904 */
[----:B-1----:R-:W-:Y:S05]  /*1140*/  @!P0 EXIT ;  /* 0x000000000000894d */ /* 0x002fea0003800000 */
        /* <DEDUP_REMOVED lines=15> */
[----:B------:R-:W-:Y:S01]  /*1240*/  STG.E desc[UR4][R2.64+0x1c], RZ ;  /* 0x00001cff02007986 */ /* 0x000fe2000c101904 */
[----:B------:R-:W-:Y:S05]  /*1250*/  EXIT ;  /* 0x000000000000794d */ /* 0x000fea0003800000 */
.L_x_25:
[----:B------:R-:W-:-:S00]  /*1260*/  BRA `(.L_x_25) ;  /* 0xfffffffc00fc7947 */ /* 0x000fc0000383ffff */
[----:B------:R-:W-:-:S00]  /*1270*/  NOP ;  /* 0x0000000000007918 */ /* 0x000fc00000000000 */
        /* <DEDUP_REMOVED lines=8> */
.L_x_26:


//--------------------- .nv.shared.reserved.0     --------------------------
	.section	.nv.shared.reserved.0,"aw",@nobits
	.weak		__nv_reservedSMEM_offset_0_alias
	.size		__nv_reservedSMEM_offset_0_alias, 0, 64
	.other		__nv_reservedSMEM_offset_0_alias,@"STO_CUDA_RESERVED_SHARED STV_DEFAULT"
__nv_reservedSMEM_offset_0_alias:
	.zero		0
	.zero		64


//--------------------- .nv.constant0._Z13mandel_kernelffffiiimPi --------------------------
	.section	.nv.constant0._Z13mandel_kernelffffiiimPi,"a",@progbits
	.sectionflags	@""
	.align	4
.nv.constant0._Z13mandel_kernelffffiiimPi:
	.zero		944


//--------------------- SYMBOLS --------------------------

	.type		.nv.reservedSmem.offset0,@object
	.size		.nv.reservedSmem.offset0,0x4
